	.headerflags	@"EF_CUDA_TEXMODE_UNIFIED EF_CUDA_64BIT_ADDRESS EF_CUDA_ACCELERATORS EF_CUDA_SM90 EF_CUDA_VIRTUAL_SM(EF_CUDA_SM90)"
	.elftype	@"ET_EXEC"


//--------------------- .nv.info                  --------------------------
	.section	.nv.info,"",@"SHT_CUDA_INFO"
	.align	4


	//----- nvinfo : EIATTR_REGCOUNT
	.align		4
        /*0000*/ 	.byte	0x04, 0x2f
        /*0002*/ 	.short	(.L_2 - .L_1)
	.align		4
.L_1:
        /*0004*/ 	.word	index@(triton_poi_fused_tanh_0)
        /*0008*/ 	.word	0x0000000c


	//----- nvinfo : EIATTR_MIN_STACK_SIZE
	.align		4
.L_2:
        /*000c*/ 	.byte	0x04, 0x12
        /*000e*/ 	.short	(.L_4 - .L_3)
	.align		4
.L_3:
        /*0010*/ 	.word	index@(triton_poi_fused_tanh_0)
        /*0014*/ 	.word	0x00000000


	//----- nvinfo : EIATTR_FRAME_SIZE
	.align		4
.L_4:
        /*0018*/ 	.byte	0x04, 0x11
        /*001a*/ 	.short	(.L_6 - .L_5)
	.align		4
.L_5:
        /*001c*/ 	.word	index@(triton_poi_fused_tanh_0)
        /*0020*/ 	.word	0x00000000


	//----- nvinfo : EIATTR_MIN_STACK_SIZE
	.align		4
.L_6:
        /*0024*/ 	.byte	0x04, 0x12
        /*0026*/ 	.short	(.L_8 - .L_7)
	.align		4
.L_7:
        /*0028*/ 	.word	index@(triton_poi_fused_tanh_0)
        /*002c*/ 	.word	0x00000000
.L_8:


//--------------------- .nv.info.triton_poi_fused_tanh_0 --------------------------
	.section	.nv.info.triton_poi_fused_tanh_0,"",@"SHT_CUDA_INFO"
	.sectionflags	@""
	.align	4


	//----- nvinfo : EIATTR_CUDA_API_VERSION
	.align		4
        /*0000*/ 	.byte	0x04, 0x37
        /*0002*/ 	.short	(.L_10 - .L_9)
.L_9:
        /*0004*/ 	.word	0x0000007c


	//----- nvinfo : EIATTR_KPARAM_INFO
	.align		4
.L_10:
        /*0008*/ 	.byte	0x04, 0x17
        /*000a*/ 	.short	(.L_12 - .L_11)
.L_11:
        /*000c*/ 	.word	0x00000000
        /*0010*/ 	.short	0x0002
        /*0012*/ 	.short	0x0010
        /*0014*/ 	.byte	0x00, 0xf0, 0x11, 0x00


	//----- nvinfo : EIATTR_KPARAM_INFO
	.align		4
.L_12:
        /*0018*/ 	.byte	0x04, 0x17
        /*001a*/ 	.short	(.L_14 - .L_13)
.L_13:
        /*001c*/ 	.word	0x00000000
        /*0020*/ 	.short	0x0001
        /*0022*/ 	.short	0x0008
        /*0024*/ 	.byte	0x00, 0xf4, 0x21, 0x00


	//----- nvinfo : EIATTR_KPARAM_INFO
	.align		4
.L_14:
        /*0028*/ 	.byte	0x04, 0x17
        /*002a*/ 	.short	(.L_16 - .L_15)
.L_15:
        /*002c*/ 	.word	0x00000000
        /*0030*/ 	.short	0x0000
        /*0032*/ 	.short	0x0000
        /*0034*/ 	.byte	0x00, 0xf4, 0x21, 0x00


	//----- nvinfo : EIATTR_SPARSE_MMA_MASK
	.align		4
.L_16:
        /*0038*/ 	.byte	0x03, 0x50
        /*003a*/ 	.short	0x0000


	//----- nvinfo : EIATTR_MAXREG_COUNT
	.align		4
        /*003c*/ 	.byte	0x03, 0x1b
        /*003e*/ 	.short	0x00ff


	//----- nvinfo : EIATTR_EXIT_INSTR_OFFSETS
	.align		4
        /*0040*/ 	.byte	0x04, 0x1c
        /*0042*/ 	.short	(.L_18 - .L_17)


	//   ....[0]....
.L_17:
        /*0044*/ 	.word	0x00000410


	//----- nvinfo : EIATTR_REQNTID
	.align		4
.L_18:
        /*0048*/ 	.byte	0x04, 0x10
        /*004a*/ 	.short	(.L_20 - .L_19)
.L_19:
        /*004c*/ 	.word	0x00000080
        /*0050*/ 	.word	0x00000001
        /*0054*/ 	.word	0x00000001


	//----- nvinfo : EIATTR_CRS_STACK_SIZE
	.align		4
.L_20:
        /*0058*/ 	.byte	0x04, 0x1e
        /*005a*/ 	.short	(.L_22 - .L_21)
.L_21:
        /*005c*/ 	.word	0x00000000


	//----- nvinfo : EIATTR_CBANK_PARAM_SIZE
	.align		4
.L_22:
        /*0060*/ 	.byte	0x03, 0x19
        /*0062*/ 	.short	0x0014


	//----- nvinfo : EIATTR_PARAM_CBANK
	.align		4
        /*0064*/ 	.byte	0x04, 0x0a
        /*0066*/ 	.short	(.L_24 - .L_23)
	.align		4
.L_23:
        /*0068*/ 	.word	index@(.nv.constant0.triton_poi_fused_tanh_0)
        /*006c*/ 	.short	0x0210
        /*006e*/ 	.short	0x0014


	//----- nvinfo : EIATTR_SW_WAR
	.align		4
.L_24:
        /*0070*/ 	.byte	0x04, 0x36
        /*0072*/ 	.short	(.L_26 - .L_25)
.L_25:
        /*0074*/ 	.word	0x00000008
.L_26:


//--------------------- .nv.callgraph             --------------------------
	.section	.nv.callgraph,"",@"SHT_CUDA_CALLGRAPH"
	.align	4
	.sectionentsize	8
	.align		4
        /*0000*/ 	.word	0x00000000
	.align		4
        /*0004*/ 	.word	0xffffffff
	.align		4
        /*0008*/ 	.word	0x00000000
	.align		4
        /*000c*/ 	.word	0xfffffffe
	.align		4
        /*0010*/ 	.word	0x00000000
	.align		4
        /*0014*/ 	.word	0xfffffffd
	.align		4
        /*0018*/ 	.word	0x00000000
	.align		4
        /*001c*/ 	.word	0xfffffffc


//--------------------- .nv.constant4             --------------------------
	.section	.nv.constant4,"a",@progbits
	.align	8
	.align		8
.nv.constant4:
        /*0000*/ 	.dword	_$_str


//--------------------- .text.triton_poi_fused_tanh_0 --------------------------
	.section	.text.triton_poi_fused_tanh_0,"ax",@progbits
	.align	128
        .global         triton_poi_fused_tanh_0
        .type           triton_poi_fused_tanh_0,@function
        .size           triton_poi_fused_tanh_0,(.L_x_7 - triton_poi_fused_tanh_0)
        .other          triton_poi_fused_tanh_0,@"STO_CUDA_ENTRY STV_DEFAULT"
triton_poi_fused_tanh_0:
.text.triton_poi_fused_tanh_0:
[----:B------:R-:W0:Y:S02]  /*0000*/  LDC R1, c[0x0][0x28] ;  /* 0x00000a00ff017b82 */ /* 0x000e240000000800 */
[----:B------:R-:W1:Y:S01]  /*0010*/  S2R R0, SR_TID.X ;  /* 0x0000000000007919 */ /* 0x000e620000002100 */
[----:B------:R-:W2:Y:S01]  /*0020*/  LDC.64 R6, c[0x0][0x218] ;  /* 0x00008600ff067b82 */ /* 0x000ea20000000a00 */
[----:B------:R-:W-:Y:S01]  /*0030*/  ULDC.64 UR4, c[0x0][0x208] ;  /* 0x0000820000047ab9 */ /* 0x000fe20000000a00 */
[----:B------:R-:W3:Y:S06]  /*0040*/  S2R R5, SR_CTAID.X ;  /* 0x0000000000057919 */ /* 0x000eec0000002500 */
[----:B------:R-:W4:Y:S01]  /*0050*/  LDC.64 R2, c[0x0][0x210] ;  /* 0x00008400ff027b82 */ /* 0x000f220000000a00 */
[----:B-1----:R-:W-:-:S04]  /*0060*/  SHF.L.U32 R0, R0, 0x1, RZ ;  /* 0x0000000100007819 */ /* 0x002fc800000006ff */
[----:B------:R-:W-:Y:S02]  /*0070*/  LOP3.LUT R0, R0, 0xfe, RZ, 0xc0, !PT ;  /* 0x000000fe00007812 */ /* 0x000fe400078ec0ff */
[----:B---3--:R-:W-:Y:S02]  /*0080*/  SHF.R.S32.HI R4, RZ, 0x17, R5 ;  /* 0x00000017ff047819 */ /* 0x008fe40000011405 */
[----:B------:R-:W-:Y:S02]  /*0090*/  LEA R5, R5, R0, 0x8 ;  /* 0x0000000005057211 */ /* 0x000fe400078e40ff */
[----:B------:R-:W-:-:S03]  /*00a0*/  SGXT R0, R4, 0x1 ;  /* 0x000000010400781a */ /* 0x000fc60000000200 */
[----:B----4-:R-:W-:Y:S01]  /*00b0*/  IMAD.WIDE R2, R5, 0x4, R2 ;  /* 0x0000000405027825 */ /* 0x010fe200078e0202 */
[----:B------:R-:W-:-:S04]  /*00c0*/  LEA.HI R0, R0, R5, RZ, 0x7 ;  /* 0x0000000500007211 */ /* 0x000fc800078f38ff */
[----:B------:R-:W-:-:S04]  /*00d0*/  LOP3.LUT R0, R0, 0xffffff80, RZ, 0xc0, !PT ;  /* 0xffffff8000007812 */ /* 0x000fc800078ec0ff */
[----:B------:R-:W-:Y:S02]  /*00e0*/  IADD3 R9, R5, -R0, RZ ;  /* 0x8000000005097210 */ /* 0x000fe40007ffe0ff */
[----:B------:R-:W3:Y:S03]  /*00f0*/  LDG.E.64 R4, desc[UR4][R2.64] ;  /* 0x0000000402047981 */ /* 0x000ee6000c1e1b00 */
[----:B--2---:R-:W-:-:S06]  /*0100*/  IMAD.WIDE R6, R9, 0x4, R6 ;  /* 0x0000000409067825 */ /* 0x004fcc00078e0206 */
[----:B------:R-:W3:Y:S01]  /*0110*/  LDG.E.EL.64 R6, desc[UR4][R6.64] ;  /* 0x0000000406067981 */ /* 0x000ee2000c2e1b00 */
[----:B------:R-:W-:Y:S01]  /*0120*/  BSSY B0, `(.L_x_0) ;  /* 0x0000017000007945 */ /* 0x000fe20003800000 */
[----:B---3--:R-:W-:-:S04]  /*0130*/  FADD R8, R4, R6 ;  /* 0x0000000604087221 */ /* 0x008fc80000000000 */
[----:B------:R-:W-:-:S05]  /*0140*/  FADD.FTZ R0, |R8|, -RZ ;  /* 0x800000ff08007221 */ /* 0x000fca0000010200 */
[----:B------:R-:W-:Y:S01]  /*0150*/  FSETP.GE.AND P0, PT, R0, 0.60000002384185791016, PT ;  /* 0x3f19999a0000780b */ /* 0x000fe20003f06000 */
[----:B------:R-:W-:-:S12]  /*0160*/  FADD R4, R5, R7 ;  /* 0x0000000705047221 */ /* 0x000fd80000000000 */
[----:B------:R-:W-:Y:S05]  /*0170*/  @!P0 BRA `(.L_x_1) ;  /* 0x0000000000288947 */ /* 0x000fea0003800000 */
[C---:B------:R-:W-:Y:S01]  /*0180*/  FMUL R5, R0.reuse, 2.8853900432586669922 ;  /* 0x4038aa3b00057820 */ /* 0x040fe20000400000 */
[----:B------:R-:W-:Y:S01]  /*0190*/  HFMA2.MMA R6, -RZ, RZ, 1.875, 0 ;  /* 0x3f800000ff067435 */ /* 0x000fe200000001ff */
[----:B------:R-:W-:-:S04]  /*01a0*/  FSETP.GE.AND P0, PT, R0, 9.010913848876953125, PT ;  /* 0x41102cb40000780b */ /* 0x000fc80003f06000 */
[----:B------:R-:W1:Y:S02]  /*01b0*/  MUFU.EX2 R5, R5 ;  /* 0x0000000500057308 */ /* 0x000e640000000800 */
[----:B-1----:R-:W-:-:S06]  /*01c0*/  FADD R7, R5, 1 ;  /* 0x3f80000005077421 */ /* 0x002fcc0000000000 */
[----:B------:R-:W1:Y:S02]  /*01d0*/  MUFU.RCP R7, R7 ;  /* 0x0000000700077308 */ /* 0x000e640000001000 */
[----:B-1----:R-:W-:-:S05]  /*01e0*/  FFMA.FTZ R6, R7, -2, R6 ;  /* 0xc000000007067823 */ /* 0x002fca0000010006 */
[----:B------:R-:W-:-:S04]  /*01f0*/  FSEL R9, R6, 1, !P0 ;  /* 0x3f80000006097808 */ /* 0x000fc80004000000 */
[----:B------:R-:W-:Y:S01]  /*0200*/  LOP3.LUT R6, R9, 0x80000000, R8, 0xf8, !PT ;  /* 0x8000000009067812 */ /* 0x000fe200078ef808 */
[----:B------:R-:W-:Y:S06]  /*0210*/  BRA `(.L_x_2) ;  /* 0x00000000001c7947 */ /* 0x000fec0003800000 */
.L_x_1:
[----:B------:R-:W-:Y:S01]  /*0220*/  MOV R0, 0x3c80f082 ;  /* 0x3c80f08200007802 */ /* 0x000fe20000000f00 */
[----:B------:R-:W-:-:S04]  /*0230*/  FMUL R5, R8, R8 ;  /* 0x0000000808057220 */ /* 0x000fc80000400000 */
[----:B------:R-:W-:-:S04]  /*0240*/  FFMA.FTZ R0, R5, R0, -0.052303962409496307373 ;  /* 0xbd563cae05007423 */ /* 0x000fc80000010000 */
[----:B------:R-:W-:-:S04]  /*0250*/  FFMA.FTZ R0, R5, R0, 0.1331529766321182251 ;  /* 0x3e08594105007423 */ /* 0x000fc80000010000 */
[----:B------:R-:W-:-:S04]  /*0260*/  FFMA.FTZ R0, R5, R0, -0.33332768082618713379 ;  /* 0xbeaaa9ed05007423 */ /* 0x000fc80000010000 */
[----:B------:R-:W-:-:S04]  /*0270*/  FFMA.FTZ R5, R5, R0, RZ ;  /* 0x0000000005057223 */ /* 0x000fc800000100ff */
[----:B------:R-:W-:-:S07]  /*0280*/  FFMA.FTZ R6, R8, R5, R8 ;  /* 0x0000000508067223 */ /* 0x000fce0000010008 */
.L_x_2:
[----:B------:R-:W-:Y:S05]  /*0290*/  BSYNC B0 ;  /* 0x0000000000007941 */ /* 0x000fea0003800000 */
.L_x_0:
[----:B------:R-:W-:Y:S01]  /*02a0*/  FADD.FTZ R9, |R4|, -RZ ;  /* 0x800000ff04097221 */ /* 0x000fe20000010200 */
[----:B------:R-:W-:Y:S04]  /*02b0*/  BSSY B0, `(.L_x_3) ;  /* 0x0000014000007945 */ /* 0x000fe80003800000 */
[----:B------:R-:W-:-:S13]  /*02c0*/  FSETP.GE.AND P0, PT, R9, 0.60000002384185791016, PT ;  /* 0x3f19999a0900780b */ /* 0x000fda0003f06000 */
        /* <DEDUP_REMOVED lines=11> */
.L_x_4:
[----:B------:R-:W-:Y:S01]  /*0380*/  MOV R0, 0x3c80f082 ;  /* 0x3c80f08200007802 */ /* 0x000fe20000000f00 */
[----:B------:R-:W-:-:S04]  /*0390*/  FMUL R5, R4, R4 ;  /* 0x0000000404057220 */ /* 0x000fc80000400000 */
[----:B------:R-:W-:-:S04]  /*03a0*/  FFMA.FTZ R0, R5, R0, -0.052303962409496307373 ;  /* 0xbd563cae05007423 */ /* 0x000fc80000010000 */
[----:B------:R-:W-:-:S04]  /*03b0*/  FFMA.FTZ R0, R5, R0, 0.1331529766321182251 ;  /* 0x3e08594105007423 */ /* 0x000fc80000010000 */
[----:B------:R-:W-:-:S04]  /*03c0*/  FFMA.FTZ R0, R5, R0, -0.33332768082618713379 ;  /* 0xbeaaa9ed05007423 */ /* 0x000fc80000010000 */
[----:B------:R-:W-:-:S04]  /*03d0*/  FFMA.FTZ R5, R5, R0, RZ ;  /* 0x0000000005057223 */ /* 0x000fc800000100ff */
[----:B------:R-:W-:-:S07]  /*03e0*/  FFMA.FTZ R7, R4, R5, R4 ;  /* 0x0000000504077223 */ /* 0x000fce0000010004 */
.L_x_5:
[----:B------:R-:W-:Y:S05]  /*03f0*/  BSYNC B0 ;  /* 0x0000000000007941 */ /* 0x000fea0003800000 */
.L_x_3:
[----:B------:R-:W-:Y:S01]  /*0400*/  STG.E.64 desc[UR4][R2.64], R6 ;  /* 0x0000000602007986 */ /* 0x000fe2000c101b04 */
[----:B------:R-:W-:Y:S05]  /*0410*/  EXIT ;  /* 0x000000000000794d */ /* 0x000fea0003800000 */
.L_x_6:
[----:B------:R-:W-:-:S00]  /*0420*/  BRA `(.L_x_6) ;  /* 0xfffffffc00fc7947 */ /* 0x000fc0000383ffff */
[----:B------:R-:W-:-:S00]  /*0430*/  NOP ;  /* 0x0000000000007918 */ /* 0x000fc00000000000 */
        /* <DEDUP_REMOVED lines=12> */
.L_x_7:


//--------------------- .nv.global.init           --------------------------
	.section	.nv.global.init,"aw",@progbits
.nv.global.init:
	.type		_$_str,@object
	.size		_$_str,(.L_0 - _$_str)
_$_str:
        /*0000*/ 	.byte	0x5f, 0x5f, 0x43, 0x55, 0x44, 0x41, 0x5f, 0x46, 0x54, 0x5a, 0x00
.L_0:


//--------------------- .nv.constant0.triton_poi_fused_tanh_0 --------------------------
	.section	.nv.constant0.triton_poi_fused_tanh_0,"a",@progbits
	.sectionflags	@""
	.align	4
.nv.constant0.triton_poi_fused_tanh_0:
	.zero		548
